	.headerflags	@"EF_CUDA_TEXMODE_UNIFIED EF_CUDA_64BIT_ADDRESS EF_CUDA_SM86 EF_CUDA_VIRTUAL_SM(EF_CUDA_SM86)"
	.elftype	@"ET_EXEC"


//--------------------- .nv.info                  --------------------------
	.section	.nv.info,"",@"SHT_CUDA_INFO"
	.align	4


	//----- nvinfo : EIATTR_REGCOUNT
	.align		4
        /*0000*/ 	.byte	0x04, 0x2f
        /*0002*/ 	.short	(.L_1 - .L_0)
	.align		4
.L_0:
        /*0004*/ 	.word	index@(triton_poi_fused__to_copy_cat_15)
        /*0008*/ 	.word	0x00000028


	//----- nvinfo : EIATTR_MIN_STACK_SIZE
	.align		4
.L_1:
        /*000c*/ 	.byte	0x04, 0x12
        /*000e*/ 	.short	(.L_3 - .L_2)
	.align		4
.L_2:
        /*0010*/ 	.word	index@(triton_poi_fused__to_copy_cat_15)
        /*0014*/ 	.word	0x00000000


	//----- nvinfo : EIATTR_FRAME_SIZE
	.align		4
.L_3:
        /*0018*/ 	.byte	0x04, 0x11
        /*001a*/ 	.short	(.L_5 - .L_4)
	.align		4
.L_4:
        /*001c*/ 	.word	index@(triton_poi_fused__to_copy_cat_15)
        /*0020*/ 	.word	0x00000000


	//----- nvinfo : EIATTR_MIN_STACK_SIZE
	.align		4
.L_5:
        /*0024*/ 	.byte	0x04, 0x12
        /*0026*/ 	.short	(.L_7 - .L_6)
	.align		4
.L_6:
        /*0028*/ 	.word	index@(triton_poi_fused__to_copy_cat_15)
        /*002c*/ 	.word	0x00000000
.L_7:


//--------------------- .nv.info.triton_poi_fused__to_copy_cat_15 --------------------------
	.section	.nv.info.triton_poi_fused__to_copy_cat_15,"",@"SHT_CUDA_INFO"
	.sectionflags	@""
	.align	4


	//----- nvinfo : EIATTR_CUDA_API_VERSION
	.align		4
        /*0000*/ 	.byte	0x04, 0x37
        /*0002*/ 	.short	(.L_9 - .L_8)
.L_8:
        /*0004*/ 	.word	0x0000007c


	//----- nvinfo : EIATTR_SW2861232_WAR
	.align		4
.L_9:
        /*0008*/ 	.byte	0x01, 0x35
	.zero		2


	//----- nvinfo : EIATTR_PARAM_CBANK
	.align		4
        /*000c*/ 	.byte	0x04, 0x0a
        /*000e*/ 	.short	(.L_11 - .L_10)
	.align		4
.L_10:
        /*0010*/ 	.word	index@(.nv.constant0.triton_poi_fused__to_copy_cat_15)
        /*0014*/ 	.short	0x0160
        /*0016*/ 	.short	0x0048


	//----- nvinfo : EIATTR_CBANK_PARAM_SIZE
	.align		4
.L_11:
        /*0018*/ 	.byte	0x03, 0x19
        /*001a*/ 	.short	0x0048


	//----- nvinfo : EIATTR_KPARAM_INFO
	.align		4
        /*001c*/ 	.byte	0x04, 0x17
        /*001e*/ 	.short	(.L_13 - .L_12)
.L_12:
        /*0020*/ 	.word	0x00000000
        /*0024*/ 	.short	0x0008
        /*0026*/ 	.short	0x0040
        /*0028*/ 	.byte	0x00, 0xf4, 0x21, 0x00


	//----- nvinfo : EIATTR_KPARAM_INFO
	.align		4
.L_13:
        /*002c*/ 	.byte	0x04, 0x17
        /*002e*/ 	.short	(.L_15 - .L_14)
.L_14:
        /*0030*/ 	.word	0x00000000
        /*0034*/ 	.short	0x0007
        /*0036*/ 	.short	0x0038
        /*0038*/ 	.byte	0x00, 0xf0, 0x11, 0x00


	//----- nvinfo : EIATTR_KPARAM_INFO
	.align		4
.L_15:
        /*003c*/ 	.byte	0x04, 0x17
        /*003e*/ 	.short	(.L_17 - .L_16)
.L_16:
        /*0040*/ 	.word	0x00000000
        /*0044*/ 	.short	0x0006
        /*0046*/ 	.short	0x0030
        /*0048*/ 	.byte	0x00, 0xf4, 0x21, 0x00


	//----- nvinfo : EIATTR_KPARAM_INFO
	.align		4
.L_17:
        /*004c*/ 	.byte	0x04, 0x17
        /*004e*/ 	.short	(.L_19 - .L_18)
.L_18:
        /*0050*/ 	.word	0x00000000
        /*0054*/ 	.short	0x0005
        /*0056*/ 	.short	0x0028
        /*0058*/ 	.byte	0x00, 0xf4, 0x21, 0x00


	//----- nvinfo : EIATTR_KPARAM_INFO
	.align		4
.L_19:
        /*005c*/ 	.byte	0x04, 0x17
        /*005e*/ 	.short	(.L_21 - .L_20)
.L_20:
        /*0060*/ 	.word	0x00000000
        /*0064*/ 	.short	0x0004
        /*0066*/ 	.short	0x0020
        /*0068*/ 	.byte	0x00, 0xf4, 0x21, 0x00


	//----- nvinfo : EIATTR_KPARAM_INFO
	.align		4
.L_21:
        /*006c*/ 	.byte	0x04, 0x17
        /*006e*/ 	.short	(.L_23 - .L_22)
.L_22:
        /*0070*/ 	.word	0x00000000
        /*0074*/ 	.short	0x0003
        /*0076*/ 	.short	0x0018
        /*0078*/ 	.byte	0x00, 0xf4, 0x21, 0x00


	//----- nvinfo : EIATTR_KPARAM_INFO
	.align		4
.L_23:
        /*007c*/ 	.byte	0x04, 0x17
        /*007e*/ 	.short	(.L_25 - .L_24)
.L_24:
        /*0080*/ 	.word	0x00000000
        /*0084*/ 	.short	0x0002
        /*0086*/ 	.short	0x0010
        /*0088*/ 	.byte	0x00, 0xf4, 0x21, 0x00


	//----- nvinfo : EIATTR_KPARAM_INFO
	.align		4
.L_25:
        /*008c*/ 	.byte	0x04, 0x17
        /*008e*/ 	.short	(.L_27 - .L_26)
.L_26:
        /*0090*/ 	.word	0x00000000
        /*0094*/ 	.short	0x0001
        /*0096*/ 	.short	0x0008
        /*0098*/ 	.byte	0x00, 0xf4, 0x21, 0x00


	//----- nvinfo : EIATTR_KPARAM_INFO
	.align		4
.L_27:
        /*009c*/ 	.byte	0x04, 0x17
        /*009e*/ 	.short	(.L_29 - .L_28)
.L_28:
        /*00a0*/ 	.word	0x00000000
        /*00a4*/ 	.short	0x0000
        /*00a6*/ 	.short	0x0000
        /*00a8*/ 	.byte	0x00, 0xf4, 0x21, 0x00


	//----- nvinfo : EIATTR_MAXREG_COUNT
	.align		4
.L_29:
        /*00ac*/ 	.byte	0x03, 0x1b
        /*00ae*/ 	.short	0x00ff


	//----- nvinfo : EIATTR_EXIT_INSTR_OFFSETS
	.align		4
        /*00b0*/ 	.byte	0x04, 0x1c
        /*00b2*/ 	.short	(.L_31 - .L_30)


	//   ....[0]....
.L_30:
        /*00b4*/ 	.word	0x00000b40


	//----- nvinfo : EIATTR_REQNTID
	.align		4
.L_31:
        /*00b8*/ 	.byte	0x04, 0x10
        /*00ba*/ 	.short	(.L_33 - .L_32)
.L_32:
        /*00bc*/ 	.word	0x00000080
        /*00c0*/ 	.word	0x00000001
        /*00c4*/ 	.word	0x00000001
.L_33:


//--------------------- .nv.callgraph             --------------------------
	.section	.nv.callgraph,"",@"SHT_CUDA_CALLGRAPH"
	.align	4
	.sectionentsize	8
	.align		4
        /*0000*/ 	.word	0x00000000
	.align		4
        /*0004*/ 	.word	0xffffffff
	.align		4
        /*0008*/ 	.word	0x00000000
	.align		4
        /*000c*/ 	.word	0xfffffffe
	.align		4
        /*0010*/ 	.word	0x00000000
	.align		4
        /*0014*/ 	.word	0xfffffffd
	.align		4
        /*0018*/ 	.word	0x00000000
	.align		4
        /*001c*/ 	.word	0xfffffffc


//--------------------- .nv.rel.action            --------------------------
	.section	.nv.rel.action,"",@"SHT_CUDA_RELOCINFO"
	.align	8
	.sectionentsize	8
        /*0000*/ 	.byte	0x73, 0x00, 0x00, 0x00, 0x00, 0x00, 0x00, 0x00, 0x00, 0x00, 0x00, 0x11, 0x25, 0x00, 0x05, 0x36


//--------------------- .nv.constant0.triton_poi_fused__to_copy_cat_15 --------------------------
	.section	.nv.constant0.triton_poi_fused__to_copy_cat_15,"a",@progbits
	.sectionflags	@""
	.align	4
.nv.constant0.triton_poi_fused__to_copy_cat_15:
	.zero		424


//--------------------- .text.triton_poi_fused__to_copy_cat_15 --------------------------
	.section	.text.triton_poi_fused__to_copy_cat_15,"ax",@progbits
	.sectionflags	@"SHF_BARRIERS=1"
	.sectioninfo	@"SHI_REGISTERS=40"
	.align	128
        .global         triton_poi_fused__to_copy_cat_15
        .type           triton_poi_fused__to_copy_cat_15,@function
        .size           triton_poi_fused__to_copy_cat_15,(.L_x_1 - triton_poi_fused__to_copy_cat_15)
        .other          triton_poi_fused__to_copy_cat_15,@"STO_CUDA_ENTRY STV_DEFAULT"
triton_poi_fused__to_copy_cat_15:
.text.triton_poi_fused__to_copy_cat_15:
[----:B------:R-:W-:Y:S02]  /*0000*/  MOV R1, c[0x0][0x28] ;  /* 0x00000a0000017a02 */ /* 0x000fe40000000f00 */
[----:B------:R-:W0:Y:S01]  /*0010*/  S2R R24, SR_TID.X ;  /* 0x0000000000187919 */ /* 0x000e220000002100 */
[----:B------:R-:W-:Y:S01]  /*0020*/  IMAD.MOV.U32 R16, RZ, RZ, 0x2 ;  /* 0x00000002ff107424 */ /* 0x000fe200078e00ff */
[----:B------:R-:W-:Y:S01]  /*0030*/  CS2R R12, SRZ ;  /* 0x00000000000c7805 */ /* 0x000fe2000001ff00 */
[----:B------:R-:W-:Y:S01]  /*0040*/  CS2R R14, SRZ ;  /* 0x00000000000e7805 */ /* 0x000fe2000001ff00 */
[----:B------:R-:W1:Y:S01]  /*0050*/  S2R R4, SR_CTAID.X ;  /* 0x0000000000047919 */ /* 0x000e620000002500 */
[----:B------:R-:W-:Y:S01]  /*0060*/  ULDC.64 UR4, c[0x0][0x118] ;  /* 0x0000460000047ab9 */ /* 0x000fe20000000a00 */
[----:B------:R-:W-:Y:S01]  /*0070*/  MOV R19, RZ ;  /* 0x000000ff00137202 */ /* 0x000fe20000000f00 */
[----:B0-----:R-:W-:Y:S01]  /*0080*/  IMAD.SHL.U32 R3, R24, 0x8, RZ ;  /* 0x0000000818037824 */ /* 0x001fe200078e00ff */
[----:B-1----:R-:W-:-:S04]  /*0090*/  SHF.L.U32 R0, R4, 0xa, RZ ;  /* 0x0000000a04007819 */ /* 0x002fc800000006ff */
[----:B------:R-:W-:Y:S02]  /*00a0*/  LOP3.LUT R3, R3, 0x3f8, RZ, 0xc0, !PT ;  /* 0x000003f803037812 */ /* 0x000fe400078ec0ff */
[----:B------:R-:W-:Y:S02]  /*00b0*/  SHF.R.S32.HI R34, RZ, 0x15, R4 ;  /* 0x00000015ff227819 */ /* 0x000fe40000011404 */
[----:B------:R-:W-:Y:S02]  /*00c0*/  LOP3.LUT R5, R3, R0, RZ, 0xfc, !PT ;  /* 0x0000000003057212 */ /* 0x000fe400078efcff */
[----:B------:R-:W-:-:S03]  /*00d0*/  SGXT R34, R34, 0x1 ;  /* 0x000000012222781a */ /* 0x000fc60000000200 */
[----:B------:R-:W-:-:S05]  /*00e0*/  IMAD.HI R6, R5, 0x78787879, RZ ;  /* 0x7878787905067827 */ /* 0x000fca00078e02ff */
[----:B------:R-:W-:-:S04]  /*00f0*/  SHF.R.U32.HI R7, RZ, 0x1f, R6 ;  /* 0x0000001fff077819 */ /* 0x000fc80000011606 */
[----:B------:R-:W-:-:S04]  /*0100*/  LEA.HI.SX32 R6, R6, R7, 0xf ;  /* 0x0000000706067211 */ /* 0x000fc800078f7aff */
[----:B------:R-:W-:-:S05]  /*0110*/  PRMT R2, R6, 0x9910, RZ ;  /* 0x0000991006027816 */ /* 0x000fca00000000ff */
[----:B------:R-:W-:-:S05]  /*0120*/  IMAD R2, R2, 0x2aab, RZ ;  /* 0x00002aab02027824 */ /* 0x000fca00078e02ff */
[----:B------:R-:W-:-:S04]  /*0130*/  SHF.R.S32.HI R2, RZ, 0x10, R2 ;  /* 0x00000010ff027819 */ /* 0x000fc80000011402 */
[----:B------:R-:W-:-:S04]  /*0140*/  LOP3.LUT R7, R2, 0xffff, RZ, 0xc0, !PT ;  /* 0x0000ffff02077812 */ /* 0x000fc800078ec0ff */
[----:B------:R-:W-:-:S04]  /*0150*/  SHF.R.U32.HI R2, RZ, 0x1, R7 ;  /* 0x00000001ff027819 */ /* 0x000fc80000011607 */
[----:B------:R-:W-:-:S04]  /*0160*/  LEA.HI R2, R7, R2, RZ, 0x11 ;  /* 0x0000000207027211 */ /* 0x000fc800078f88ff */
[----:B------:R-:W-:Y:S02]  /*0170*/  PRMT R4, R2, 0x9910, RZ ;  /* 0x0000991002047816 */ /* 0x000fe400000000ff */
[----:B------:R-:W-:-:S03]  /*0180*/  LEA.HI R2, R34, R5, RZ, 0x6 ;  /* 0x0000000522027211 */ /* 0x000fc600078f30ff */
[----:B------:R-:W-:Y:S01]  /*0190*/  IMAD R4, R4, 0xc, RZ ;  /* 0x0000000c04047824 */ /* 0x000fe200078e02ff */
[----:B------:R-:W-:Y:S02]  /*01a0*/  SHF.R.S32.HI R7, RZ, 0x6, R2 ;  /* 0x00000006ff077819 */ /* 0x000fe40000011402 */
[----:B------:R-:W-:Y:S01]  /*01b0*/  LOP3.LUT R23, R2, 0xffffffc0, RZ, 0xc0, !PT ;  /* 0xffffffc002177812 */ /* 0x000fe200078ec0ff */
[----:B------:R-:W-:Y:S01]  /*01c0*/  IMAD.MOV R11, RZ, RZ, -R4 ;  /* 0x000000ffff0b7224 */ /* 0x000fe200078e0a04 */
[----:B------:R-:W-:Y:S01]  /*01d0*/  MOV R4, RZ ;  /* 0x000000ff00047202 */ /* 0x000fe20000000f00 */
[----:B------:R-:W-:Y:S01]  /*01e0*/  IMAD.HI R8, R7, 0x78787879, RZ ;  /* 0x7878787907087827 */ /* 0x000fe200078e02ff */
[----:B------:R-:W-:Y:S02]  /*01f0*/  IADD3 R23, R5, -R23, RZ ;  /* 0x8000001705177210 */ /* 0x000fe40007ffe0ff */
[----:B------:R-:W-:Y:S01]  /*0200*/  PRMT R11, R11, 0x7710, RZ ;  /* 0x000077100b0b7816 */ /* 0x000fe200000000ff */
[----:B------:R-:W-:Y:S01]  /*0210*/  IMAD.HI R10, R5, -0x5f5f5f5f, R4 ;  /* 0xa0a0a0a1050a7827 */ /* 0x000fe200078e0204 */
[----:B------:R-:W-:-:S03]  /*0220*/  SHF.R.U32.HI R9, RZ, 0x1f, R8 ;  /* 0x0000001fff097819 */ /* 0x000fc60000011608 */
[----:B------:R-:W-:Y:S01]  /*0230*/  IMAD.IADD R4, R6, 0x1, R11 ;  /* 0x0000000106047824 */ /* 0x000fe200078e020b */
[----:B------:R-:W-:Y:S01]  /*0240*/  LEA.HI.SX32 R8, R8, R9, 0x15 ;  /* 0x0000000908087211 */ /* 0x000fe200078faaff */
[----:B------:R-:W-:Y:S01]  /*0250*/  IMAD.MOV.U32 R2, RZ, RZ, 0x4 ;  /* 0x00000004ff027424 */ /* 0x000fe200078e00ff */
[----:B------:R-:W-:-:S03]  /*0260*/  SHF.R.U32.HI R9, RZ, 0x1f, R10 ;  /* 0x0000001fff097819 */ /* 0x000fc6000001160a */
[----:B------:R-:W-:Y:S01]  /*0270*/  IMAD R7, R8, -0x1100, R7 ;  /* 0xffffef0008077824 */ /* 0x000fe200078e0207 */
[----:B------:R-:W-:Y:S02]  /*0280*/  LEA.HI.SX32 R9, R10, R9, 0xb ;  /* 0x000000090a097211 */ /* 0x000fe400078f5aff */
[----:B------:R-:W-:Y:S01]  /*0290*/  PRMT R8, R4, 0x9910, RZ ;  /* 0x0000991004087816 */ /* 0x000fe200000000ff */
[C---:B------:R-:W-:Y:S01]  /*02a0*/  IMAD R18, R7.reuse, 0x900, RZ ;  /* 0x0000090007127824 */ /* 0x040fe200078e02ff */
[----:B------:R-:W-:Y:S01]  /*02b0*/  ISETP.GE.AND P0, PT, R7, 0x100, PT ;  /* 0x000001000700780c */ /* 0x000fe20003f06270 */
[----:B------:R-:W-:Y:S01]  /*02c0*/  IMAD R11, R6, 0x100, R7 ;  /* 0x00000100060b7824 */ /* 0x000fe200078e0207 */
[----:B------:R-:W-:Y:S01]  /*02d0*/  LEA R8, R8, R23, 0x6 ;  /* 0x0000001708087211 */ /* 0x000fe200078e30ff */
[----:B------:R-:W-:Y:S02]  /*02e0*/  IMAD R5, R9, 0x90000, R18 ;  /* 0x0009000009057824 */ /* 0x000fe400078e0212 */
[----:B------:R-:W-:Y:S01]  /*02f0*/  IMAD.SHL.U32 R6, R6, 0x1000, RZ ;  /* 0x0000100006067824 */ /* 0x000fe200078e00ff */
[----:B------:R-:W-:Y:S01]  /*0300*/  ISETP.GT.AND P1, PT, R7, 0xff, PT ;  /* 0x000000ff0700780c */ /* 0x000fe20003f24270 */
[----:B------:R-:W-:Y:S01]  /*0310*/  IMAD.WIDE R10, R11, R2, c[0x0][0x168] ;  /* 0x00005a000b0a7625 */ /* 0x000fe200078e0202 */
[----:B------:R-:W-:-:S05]  /*0320*/  IADD3 R5, R8, R5, RZ ;  /* 0x0000000508057210 */ /* 0x000fca0007ffe0ff */
[----:B------:R-:W-:Y:S01]  /*0330*/  IMAD.WIDE R4, R5, R16, c[0x0][0x160] ;  /* 0x0000580005047625 */ /* 0x000fe200078e0210 */
[----:B------:R-:W-:Y:S01]  /*0340*/  CS2R R30, SRZ ;  /* 0x00000000001e7805 */ /* 0x000fe2000001ff00 */
[----:B------:R-:W-:Y:S01]  /*0350*/  MOV R22, RZ ;  /* 0x000000ff00167202 */ /* 0x000fe20000000f00 */
[----:B------:R0:W2:Y:S01]  /*0360*/  @!P0 LDG.E.EL R19, [R10.64] ;  /* 0x000000040a138981 */ /* 0x0000a2000c2e1900 */
[----:B------:R-:W-:Y:S01]  /*0370*/  IMAD R9, R9, 0x900000, R18 ;  /* 0x0090000009097824 */ /* 0x000fe200078e0212 */
[----:B------:R-:W-:Y:S02]  /*0380*/  IADD3 R18, P2, R7, R6, RZ ;  /* 0x0000000607127210 */ /* 0x000fe40007f5e0ff */
[----:B------:R1:W0:Y:S01]  /*0390*/  @!P0 LDG.E.128 R12, [R4.64] ;  /* 0x00000004040c8981 */ /* 0x000222000c1e1d00 */
[----:B------:R-:W-:Y:S01]  /*03a0*/  IMAD.MOV.U32 R35, RZ, RZ, RZ ;  /* 0x000000ffff237224 */ /* 0x000fe200078e00ff */
[----:B------:R-:W-:Y:S02]  /*03b0*/  IADD3 R9, R9, -0x90000, R8 ;  /* 0xfff7000009097810 */ /* 0x000fe40007ffe008 */
[----:B------:R0:W3:Y:S04]  /*03c0*/  @!P0 LDG.E.EL R31, [R10.64] ;  /* 0x000000040a1f8981 */ /* 0x0000e8000c2e1900 */
[----:B------:R0:W4:Y:S01]  /*03d0*/  @!P0 LDG.E.EL R22, [R10.64] ;  /* 0x000000040a168981 */ /* 0x000122000c2e1900 */
[----:B-1----:R-:W-:Y:S01]  /*03e0*/  SHF.R.S32.HI R5, RZ, 0x1f, R7 ;  /* 0x0000001fff057819 */ /* 0x002fe20000011407 */
[----:B------:R-:W-:-:S02]  /*03f0*/  IMAD.WIDE R16, R9, R16, c[0x0][0x178] ;  /* 0x00005e0009107625 */ /* 0x000fc400078e0210 */
[----:B------:R0:W5:Y:S01]  /*0400*/  @!P0 LDG.E.EL R35, [R10.64] ;  /* 0x000000040a238981 */ /* 0x000162000c2e1900 */
[----:B------:R-:W-:Y:S02]  /*0410*/  LEA.HI.X.SX32 R21, R6, R5, 0x1, P2 ;  /* 0x0000000506157211 */ /* 0x000fe400010f0eff */
[----:B------:R-:W-:Y:S01]  /*0420*/  CS2R R4, SRZ ;  /* 0x0000000000047805 */ /* 0x000fe2000001ff00 */
[----:B------:R-:W-:Y:S01]  /*0430*/  CS2R R6, SRZ ;  /* 0x0000000000067805 */ /* 0x000fe2000001ff00 */
[C---:B------:R-:W-:Y:S01]  /*0440*/  LEA R8, P2, R18.reuse, c[0x0][0x180], 0x2 ;  /* 0x0000600012087a11 */ /* 0x040fe200078410ff */
[----:B------:R0:W4:Y:S03]  /*0450*/  @!P0 LDG.E.EL R30, [R10.64] ;  /* 0x000000040a1e8981 */ /* 0x000126000c2e1900 */
[----:B------:R-:W-:Y:S01]  /*0460*/  LEA.HI.X R9, R18, c[0x0][0x184], R21, 0x2, P2 ;  /* 0x0000610012097a11 */ /* 0x000fe200010f1415 */
[----:B------:R1:W4:Y:S01]  /*0470*/  @P1 LDG.E.128 R4, [R16.64] ;  /* 0x0000000410041981 */ /* 0x000322000c1e1d00 */
[----:B------:R-:W-:Y:S01]  /*0480*/  CS2R R20, SRZ ;  /* 0x0000000000147805 */ /* 0x000fe2000001ff00 */
[----:B------:R-:W-:Y:S01]  /*0490*/  CS2R R26, SRZ ;  /* 0x00000000001a7805 */ /* 0x000fe2000001ff00 */
[----:B------:R-:W-:Y:S01]  /*04a0*/  CS2R R28, SRZ ;  /* 0x00000000001c7805 */ /* 0x000fe2000001ff00 */
[----:B------:R-:W-:-:S03]  /*04b0*/  CS2R R32, SRZ ;  /* 0x0000000000207805 */ /* 0x000fc6000001ff00 */
[----:B------:R1:W4:Y:S04]  /*04c0*/  @P1 LDG.E.EL R21, [R8.64+-0x400] ;  /* 0xfffc000408151981 */ /* 0x000328000c2e1900 */
[----:B------:R0:W4:Y:S04]  /*04d0*/  @!P0 LDG.E.EL R26, [R10.64] ;  /* 0x000000040a1a8981 */ /* 0x000128000c2e1900 */
[----:B------:R1:W4:Y:S04]  /*04e0*/  @P1 LDG.E.EL R33, [R8.64+-0x400] ;  /* 0xfffc000408211981 */ /* 0x000328000c2e1900 */
[----:B------:R1:W4:Y:S04]  /*04f0*/  @P1 LDG.E.EL R29, [R8.64+-0x400] ;  /* 0xfffc0004081d1981 */ /* 0x000328000c2e1900 */
[----:B------:R1:W4:Y:S04]  /*0500*/  @P1 LDG.E.EL R32, [R8.64+-0x400] ;  /* 0xfffc000408201981 */ /* 0x000328000c2e1900 */
[----:B------:R0:W4:Y:S04]  /*0510*/  @!P0 LDG.E.EL R27, [R10.64] ;  /* 0x000000040a1b8981 */ /* 0x000128000c2e1900 */
[----:B------:R0:W4:Y:S01]  /*0520*/  @!P0 LDG.E.EL R28, [R10.64] ;  /* 0x000000040a1c8981 */ /* 0x000122000c2e1900 */
[----:B------:R-:W-:Y:S01]  /*0530*/  MOV R18, RZ ;  /* 0x000000ff00127202 */ /* 0x000fe20000000f00 */
[----:B-1----:R-:W-:Y:S01]  /*0540*/  IMAD.MOV.U32 R16, RZ, RZ, RZ ;  /* 0x000000ffff107224 */ /* 0x002fe200078e00ff */
[----:B------:R-:W-:Y:S01]  /*0550*/  MOV R25, RZ ;  /* 0x000000ff00197202 */ /* 0x000fe20000000f00 */
[----:B------:R1:W4:Y:S04]  /*0560*/  @P1 LDG.E.EL R20, [R8.64+-0x400] ;  /* 0xfffc000408141981 */ /* 0x000328000c2e1900 */
[----:B------:R1:W4:Y:S04]  /*0570*/  @P1 LDG.E.EL R18, [R8.64+-0x400] ;  /* 0xfffc000408121981 */ /* 0x000328000c2e1900 */
[----:B------:R1:W4:Y:S04]  /*0580*/  @P1 LDG.E.EL R16, [R8.64+-0x400] ;  /* 0xfffc000408101981 */ /* 0x000328000c2e1900 */
[----:B------:R1:W4:Y:S02]  /*0590*/  @P1 LDG.E.EL R25, [R8.64+-0x400] ;  /* 0xfffc000408191981 */ /* 0x000324000c2e1900 */
[----:B-1----:R-:W-:Y:S01]  /*05a0*/  CS2R R8, SRZ ;  /* 0x0000000000087805 */ /* 0x002fe2000001ff00 */
[----:B0-----:R-:W-:Y:S01]  /*05b0*/  IMAD.U32 R10, R12, 0x10000, RZ ;  /* 0x000100000c0a7824 */ /* 0x001fe200078e00ff */
[----:B------:R-:W-:-:S02]  /*05c0*/  SHF.L.U32 R36, R13, 0x10, RZ ;  /* 0x000000100d247819 */ /* 0x000fc400000006ff */
[----:B------:R-:W-:Y:S02]  /*05d0*/  PRMT R12, R12, 0x7632, R12 ;  /* 0x000076320c0c7816 */ /* 0x000fe4000000000c */
[----:B------:R-:W-:Y:S01]  /*05e0*/  PRMT R13, R13, 0x7632, R13 ;  /* 0x000076320d0d7816 */ /* 0x000fe2000000000d */
[----:B--2---:R-:W-:Y:S01]  /*05f0*/  FMUL R19, R10, R19 ;  /* 0x000000130a137220 */ /* 0x004fe20000400000 */
[C---:B------:R-:W-:Y:S01]  /*0600*/  IMAD.U32 R10, R14.reuse, 0x10000, RZ ;  /* 0x000100000e0a7824 */ /* 0x040fe200078e00ff */
[----:B------:R-:W-:Y:S01]  /*0610*/  PRMT R14, R14, 0x7632, R14 ;  /* 0x000076320e0e7816 */ /* 0x000fe2000000000e */
[----:B------:R-:W-:Y:S01]  /*0620*/  IMAD.U32 R11, R12, 0x10000, RZ ;  /* 0x000100000c0b7824 */ /* 0x000fe200078e00ff */
[----:B------:R-:W-:Y:S01]  /*0630*/  SHF.L.U32 R13, R13, 0x10, RZ ;  /* 0x000000100d0d7819 */ /* 0x000fe200000006ff */
[----:B---3--:R-:W-:Y:S01]  /*0640*/  FMUL R31, R10, R31 ;  /* 0x0000001f0a1f7220 */ /* 0x008fe20000400000 */
[----:B-----5:R-:W-:Y:S01]  /*0650*/  FMUL R17, R36, R35 ;  /* 0x0000002324117220 */ /* 0x020fe20000400000 */
[----:B----4-:R-:W-:Y:S01]  /*0660*/  FMUL R22, R11, R22 ;  /* 0x000000160b167220 */ /* 0x010fe20000400000 */
[----:B------:R-:W-:Y:S01]  /*0670*/  IMAD.U32 R35, R14, 0x10000, RZ ;  /* 0x000100000e237824 */ /* 0x000fe200078e00ff */
[----:B------:R-:W-:Y:S01]  /*0680*/  CS2R R10, SRZ ;  /* 0x00000000000a7805 */ /* 0x000fe2000001ff00 */
[----:B------:R-:W-:Y:S01]  /*0690*/  SHF.L.U32 R36, R15, 0x10, RZ ;  /* 0x000000100f247819 */ /* 0x000fe200000006ff */
[----:B------:R-:W-:Y:S01]  /*06a0*/  FMUL R30, R13, R30 ;  /* 0x0000001e0d1e7220 */ /* 0x000fe20000400000 */
[----:B------:R-:W-:Y:S01]  /*06b0*/  IMAD.WIDE R12, R23, R2, c[0x0][0x170] ;  /* 0x00005c00170c7625 */ /* 0x000fe200078e0202 */
[----:B------:R-:W-:-:S02]  /*06c0*/  PRMT R15, R15, 0x7632, R15 ;  /* 0x000076320f0f7816 */ /* 0x000fc4000000000f */
[C---:B------:R-:W-:Y:S02]  /*06d0*/  SHF.L.U32 R14, R4.reuse, 0x10, RZ ;  /* 0x00000010040e7819 */ /* 0x040fe400000006ff */
[----:B------:R-:W-:Y:S01]  /*06e0*/  PRMT R4, R4, 0x7632, R4 ;  /* 0x0000763204047816 */ /* 0x000fe20000000004 */
[----:B------:R0:W2:Y:S01]  /*06f0*/  @!P0 LDG.E.EL.128 R8, [R12.64] ;  /* 0x000000040c088981 */ /* 0x0000a2000c2e1d00 */
[----:B------:R-:W-:Y:S01]  /*0700*/  SHF.L.U32 R15, R15, 0x10, RZ ;  /* 0x000000100f0f7819 */ /* 0x000fe200000006ff */
[----:B------:R-:W-:Y:S01]  /*0710*/  FMUL R21, R14, R21 ;  /* 0x000000150e157220 */ /* 0x000fe20000400000 */
[----:B------:R-:W-:Y:S01]  /*0720*/  IMAD.U32 R14, R5, 0x10000, RZ ;  /* 0x00010000050e7824 */ /* 0x000fe200078e00ff */
[----:B0-----:R-:W-:Y:S02]  /*0730*/  SHF.L.U32 R12, R6, 0x10, RZ ;  /* 0x00000010060c7819 */ /* 0x001fe400000006ff */
[----:B------:R-:W-:Y:S01]  /*0740*/  SHF.L.U32 R13, R4, 0x10, RZ ;  /* 0x00000010040d7819 */ /* 0x000fe200000006ff */
[----:B------:R-:W-:Y:S01]  /*0750*/  FMUL R26, R15, R26 ;  /* 0x0000001a0f1a7220 */ /* 0x000fe20000400000 */
[----:B------:R-:W-:Y:S01]  /*0760*/  FMUL R33, R14, R33 ;  /* 0x000000210e217220 */ /* 0x000fe20000400000 */
[----:B------:R-:W-:Y:S01]  /*0770*/  FMUL R29, R12, R29 ;  /* 0x0000001d0c1d7220 */ /* 0x000fe20000400000 */
[----:B------:R-:W-:Y:S01]  /*0780*/  CS2R R14, SRZ ;  /* 0x00000000000e7805 */ /* 0x000fe2000001ff00 */
[----:B------:R-:W-:-:S02]  /*0790*/  FMUL R32, R13, R32 ;  /* 0x000000200d207220 */ /* 0x000fc40000400000 */
[----:B------:R-:W-:Y:S01]  /*07a0*/  CS2R R12, SRZ ;  /* 0x00000000000c7805 */ /* 0x000fe2000001ff00 */
[----:B------:R-:W-:Y:S01]  /*07b0*/  FMUL R27, R36, R27 ;  /* 0x0000001b241b7220 */ /* 0x000fe20000400000 */
[----:B------:R-:W-:-:S05]  /*07c0*/  IMAD.WIDE R36, R23, R2, c[0x0][0x188] ;  /* 0x0000620017247625 */ /* 0x000fca00078e0202 */
[----:B------:R0:W3:Y:S01]  /*07d0*/  @P1 LDG.E.EL.128 R12, [R36.64] ;  /* 0x00000004240c1981 */ /* 0x0000e2000c2e1d00 */
[----:B------:R-:W-:Y:S01]  /*07e0*/  FMUL R28, R35, R28 ;  /* 0x0000001c231c7220 */ /* 0x000fe20000400000 */
[----:B------:R-:W-:Y:S02]  /*07f0*/  LOP3.LUT R35, R3, 0x4, R0, 0xfe, !PT ;  /* 0x0000000403237812 */ /* 0x000fe400078efe00 */
[----:B------:R-:W-:Y:S02]  /*0800*/  PRMT R5, R5, 0x7632, R5 ;  /* 0x0000763205057816 */ /* 0x000fe40000000005 */
[----:B------:R-:W-:Y:S02]  /*0810*/  LEA.HI R34, R34, R35, RZ, 0x6 ;  /* 0x0000002322227211 */ /* 0x000fe400078f30ff */
[----:B------:R-:W-:Y:S01]  /*0820*/  PRMT R6, R6, 0x7632, R6 ;  /* 0x0000763206067816 */ /* 0x000fe20000000006 */
[----:B------:R-:W-:Y:S01]  /*0830*/  IMAD.U32 R5, R5, 0x10000, RZ ;  /* 0x0001000005057824 */ /* 0x000fe200078e00ff */
[----:B------:R-:W-:-:S02]  /*0840*/  LOP3.LUT R34, R34, 0xffffffc0, RZ, 0xc0, !PT ;  /* 0xffffffc022227812 */ /* 0x000fc400078ec0ff */
[----:B------:R-:W-:Y:S01]  /*0850*/  SHF.L.U32 R23, R6, 0x10, RZ ;  /* 0x0000001006177819 */ /* 0x000fe200000006ff */
[----:B------:R-:W-:Y:S01]  /*0860*/  FMUL R6, R5, R18 ;  /* 0x0000001205067220 */ /* 0x000fe20000400000 */
[----:B------:R-:W-:Y:S01]  /*0870*/  IADD3 R35, R35, -R34, RZ ;  /* 0x8000002223237210 */ /* 0x000fe20007ffe0ff */
[----:B------:R-:W-:Y:S02]  /*0880*/  IMAD.U32 R5, R7, 0x10000, RZ ;  /* 0x0001000007057824 */ /* 0x000fe400078e00ff */
[----:B------:R-:W-:Y:S02]  /*0890*/  FMUL R4, R23, R16 ;  /* 0x0000001017047220 */ /* 0x000fe40000400000 */
[----:B------:R-:W-:Y:S01]  /*08a0*/  FMUL R5, R5, R20 ;  /* 0x0000001405057220 */ /* 0x000fe20000400000 */
[----:B0-----:R-:W-:-:S04]  /*08b0*/  IMAD.WIDE R36, R35, R2, c[0x0][0x170] ;  /* 0x00005c0023247625 */ /* 0x001fc800078e0202 */
[----:B------:R-:W-:Y:S01]  /*08c0*/  IMAD.WIDE R34, R35, R2, c[0x0][0x188] ;  /* 0x0000620023227625 */ /* 0x000fe200078e0202 */
[----:B--2---:R-:W-:Y:S01]  /*08d0*/  FMUL R8, R19, R8 ;  /* 0x0000000813087220 */ /* 0x004fe20000400000 */
[----:B------:R-:W-:Y:S01]  /*08e0*/  FMUL R10, R17, R10 ;  /* 0x0000000a110a7220 */ /* 0x000fe20000400000 */
[----:B------:R-:W-:Y:S01]  /*08f0*/  CS2R R18, SRZ ;  /* 0x0000000000127805 */ /* 0x000fe2000001ff00 */
[----:B------:R-:W-:Y:S01]  /*0900*/  CS2R R16, SRZ ;  /* 0x0000000000107805 */ /* 0x000fe2000001ff00 */
[----:B------:R-:W-:Y:S02]  /*0910*/  FMUL R9, R22, R9 ;  /* 0x0000000916097220 */ /* 0x000fe40000400000 */
[----:B------:R-:W-:-:S03]  /*0920*/  CS2R R22, SRZ ;  /* 0x0000000000167805 */ /* 0x000fc6000001ff00 */
[----:B------:R-:W2:Y:S01]  /*0930*/  @!P0 LDG.E.EL.128 R16, [R36.64] ;  /* 0x0000000424108981 */ /* 0x000ea2000c2e1d00 */
[----:B---3--:R-:W-:Y:S02]  /*0940*/  @P0 FMUL R8, R21, R12 ;  /* 0x0000000c15080220 */ /* 0x008fe40000400000 */
[----:B------:R-:W-:-:S06]  /*0950*/  CS2R R20, SRZ ;  /* 0x0000000000147805 */ /* 0x000fcc000001ff00 */
[----:B------:R-:W3:Y:S01]  /*0960*/  @P1 LDG.E.EL.128 R20, [R34.64] ;  /* 0x0000000422141981 */ /* 0x000ee2000c2e1d00 */
[----:B------:R-:W-:-:S04]  /*0970*/  PRMT R7, R7, 0x7632, R7 ;  /* 0x0000763207077816 */ /* 0x000fc80000000007 */
[----:B------:R-:W-:Y:S01]  /*0980*/  SHF.L.U32 R12, R7, 0x10, RZ ;  /* 0x00000010070c7819 */ /* 0x000fe200000006ff */
[----:B------:R-:W-:-:S04]  /*0990*/  FMUL R11, R30, R11 ;  /* 0x0000000b1e0b7220 */ /* 0x000fc80000400000 */
[----:B------:R-:W-:Y:S01]  /*09a0*/  FMUL R12, R12, R25 ;  /* 0x000000190c0c7220 */ /* 0x000fe20000400000 */
[----:B------:R-:W-:Y:S01]  /*09b0*/  @P0 FMUL R10, R33, R14 ;  /* 0x0000000e210a0220 */ /* 0x000fe20000400000 */
[----:B------:R-:W-:Y:S01]  /*09c0*/  @P0 FMUL R9, R32, R13 ;  /* 0x0000000d20090220 */ /* 0x000fe20000400000 */
[----:B------:R-:W-:-:S05]  /*09d0*/  @P0 FMUL R11, R6, R15 ;  /* 0x0000000f060b0220 */ /* 0x000fca0000400000 */
[----:B------:R-:W-:Y:S01]  /*09e0*/  STS.128 [R3.X4], R8 ;  /* 0x0000000803007388 */ /* 0x000fe20000004c00 */
[----:B------:R-:W-:-:S04]  /*09f0*/  SHF.L.U32 R24, R24, 0x2, RZ ;  /* 0x0000000218187819 */ /* 0x000fc800000006ff */
[----:B------:R-:W-:Y:S01]  /*0a00*/  LOP3.LUT R25, R24, 0x1fc, RZ, 0xc0, !PT ;  /* 0x000001fc18197812 */ /* 0x000fe200078ec0ff */
[----:B--2---:R-:W-:Y:S01]  /*0a10*/  FMUL R16, R31, R16 ;  /* 0x000000101f107220 */ /* 0x004fe20000400000 */
[----:B------:R-:W-:Y:S01]  /*0a20*/  FMUL R18, R27, R18 ;  /* 0x000000121b127220 */ /* 0x000fe20000400000 */
[----:B------:R-:W-:Y:S01]  /*0a30*/  FMUL R17, R28, R17 ;  /* 0x000000111c117220 */ /* 0x000fe20000400000 */
[----:B------:R-:W-:Y:S01]  /*0a40*/  FMUL R19, R26, R19 ;  /* 0x000000131a137220 */ /* 0x000fe20000400000 */
[----:B---3--:R-:W-:Y:S01]  /*0a50*/  @P0 FMUL R16, R29, R20 ;  /* 0x000000141d100220 */ /* 0x008fe20000400000 */
[----:B------:R-:W-:Y:S01]  /*0a60*/  @P0 FMUL R18, R5, R22 ;  /* 0x0000001605120220 */ /* 0x000fe20000400000 */
[----:B------:R-:W-:Y:S01]  /*0a70*/  @P0 FMUL R17, R4, R21 ;  /* 0x0000001504110220 */ /* 0x000fe20000400000 */
[----:B------:R-:W-:-:S05]  /*0a80*/  @P0 FMUL R19, R12, R23 ;  /* 0x000000170c130220 */ /* 0x000fca0000400000 */
[----:B------:R-:W-:Y:S04]  /*0a90*/  STS.128 [R3.X4+0x10], R16 ;  /* 0x0000101003007388 */ /* 0x000fe80000004c00 */
[----:B------:R-:W-:Y:S06]  /*0aa0*/  BAR.SYNC.DEFER_BLOCKING 0x0 ;  /* 0x0000000000007b1d */ /* 0x000fec0000010000 */
[----:B------:R-:W0:Y:S04]  /*0ab0*/  LDS.128 R12, [R25.X4] ;  /* 0x00000000190c7984 */ /* 0x000e280000004c00 */
[----:B------:R-:W1:Y:S01]  /*0ac0*/  LDS.128 R4, [R25.X4+0x800] ;  /* 0x0008000019047984 */ /* 0x000e620000004c00 */
[----:B------:R-:W-:-:S02]  /*0ad0*/  LOP3.LUT R21, R25, R0, RZ, 0xfc, !PT ;  /* 0x0000000019157212 */ /* 0x000fc400078efcff */
[----:B------:R-:W-:Y:S02]  /*0ae0*/  SHF.R.S32.HI R0, RZ, 0x1f, R0 ;  /* 0x0000001fff007819 */ /* 0x000fe40000011400 */
[----:B------:R-:W-:-:S04]  /*0af0*/  LEA R22, P0, R21, c[0x0][0x190], 0x2 ;  /* 0x0000640015167a11 */ /* 0x000fc800078010ff */
[C---:B------:R-:W-:Y:S01]  /*0b00*/  LEA.HI.X R23, R21.reuse, c[0x0][0x194], R0, 0x2, P0 ;  /* 0x0000650015177a11 */ /* 0x040fe200000f1400 */
[----:B------:R-:W-:-:S05]  /*0b10*/  IMAD.WIDE R20, R21, R2, c[0x0][0x190] ;  /* 0x0000640015147625 */ /* 0x000fca00078e0202 */
[----:B0-----:R-:W-:Y:S04]  /*0b20*/  STG.E.128 [R20.64], R12 ;  /* 0x0000000c14007986 */ /* 0x001fe8000c101d04 */
[----:B-1----:R-:W-:Y:S01]  /*0b30*/  STG.E.128 [R22.64+0x800], R4 ;  /* 0x0008000416007986 */ /* 0x002fe2000c101d04 */
[----:B------:R-:W-:Y:S05]  /*0b40*/  EXIT ;  /* 0x000000000000794d */ /* 0x000fea0003800000 */
.L_x_0:
[----:B------:R-:W-:-:S00]  /*0b50*/  BRA `(.L_x_0) ;  /* 0xfffffff000007947 */ /* 0x000fc0000383ffff */
[----:B------:R-:W-:-:S00]  /*0b60*/  NOP ;  /* 0x0000000000007918 */ /* 0x000fc00000000000 */
        /* <DEDUP_REMOVED lines=9> */
.L_x_1:


//--------------------- .nv.shared.triton_poi_fused__to_copy_cat_15 --------------------------
	.section	.nv.shared.triton_poi_fused__to_copy_cat_15,"aw",@nobits
	.sectionflags	@""
	.align	16
